//
// Generated by NVIDIA NVVM Compiler
//
// Compiler Build ID: CL-36424714
// Cuda compilation tools, release 13.0, V13.0.88
// Based on NVVM 20.0.0
//

.version 9.0
.target sm_100
.address_size 64

	// .globl	_Z20ReduceWoSharedMemoryPdS_
.extern .shared .align 16 .b8 shared_data[];

.visible .entry _Z20ReduceWoSharedMemoryPdS_(
	.param .u64 .ptr .align 1 _Z20ReduceWoSharedMemoryPdS__param_0,
	.param .u64 .ptr .align 1 _Z20ReduceWoSharedMemoryPdS__param_1
)
{
	.reg .pred 	%p<5>;
	.reg .b32 	%r<7>;
	.reg .b64 	%rd<16>;
	.reg .b64 	%fd<5>;

	ld.param.u64 	%rd6, [_Z20ReduceWoSharedMemoryPdS__param_0];
	ld.param.u64 	%rd7, [_Z20ReduceWoSharedMemoryPdS__param_1];
	cvta.to.global.u64 	%rd8, %rd7;
	mov.u32 	%r3, %tid.x;
	mov.u32 	%r1, %ntid.x;
	mov.u32 	%r2, %ctaid.x;
	mad.lo.s32 	%r4, %r1, %r2, %r3;
	cvt.u64.u32 	%rd1, %r3;
	setp.lt.u32 	%p1, %r1, 2;
	mul.wide.u32 	%rd9, %r4, 8;
	add.s64 	%rd2, %rd8, %rd9;
	@%p1 bra 	$L__BB0_5;
	shr.u32 	%r5, %r1, 1;
	cvt.u64.u32 	%rd15, %r5;
$L__BB0_2:
	setp.le.u64 	%p2, %rd15, %rd1;
	@%p2 bra 	$L__BB0_4;
	shl.b64 	%rd10, %rd15, 3;
	add.s64 	%rd11, %rd2, %rd10;
	ld.global.f64 	%fd1, [%rd11];
	ld.global.f64 	%fd2, [%rd2];
	add.f64 	%fd3, %fd1, %fd2;
	st.global.f64 	[%rd2], %fd3;
$L__BB0_4:
	bar.sync 	0;
	shr.u64 	%rd5, %rd15, 1;
	setp.gt.u64 	%p3, %rd15, 1;
	mov.u64 	%rd15, %rd5;
	@%p3 bra 	$L__BB0_2;
$L__BB0_5:
	cvt.u32.u64 	%r6, %rd1;
	setp.ne.s32 	%p4, %r6, 0;
	@%p4 bra 	$L__BB0_7;
	ld.global.f64 	%fd4, [%rd2];
	cvta.to.global.u64 	%rd12, %rd6;
	mul.wide.u32 	%rd13, %r2, 8;
	add.s64 	%rd14, %rd12, %rd13;
	st.global.f64 	[%rd14], %fd4;
$L__BB0_7:
	ret;

}
	// .globl	_Z19ReduceWSharedMemoryPdPKd
.visible .entry _Z19ReduceWSharedMemoryPdPKd(
	.param .u64 .ptr .align 1 _Z19ReduceWSharedMemoryPdPKd_param_0,
	.param .u64 .ptr .align 1 _Z19ReduceWSharedMemoryPdPKd_param_1
)
{
	.reg .pred 	%p<5>;
	.reg .b32 	%r<13>;
	.reg .b64 	%rd<9>;
	.reg .b64 	%fd<6>;

	ld.param.u64 	%rd1, [_Z19ReduceWSharedMemoryPdPKd_param_0];
	ld.param.u64 	%rd2, [_Z19ReduceWSharedMemoryPdPKd_param_1];
	cvta.to.global.u64 	%rd3, %rd2;
	mov.u32 	%r1, %tid.x;
	mov.u32 	%r12, %ntid.x;
	mov.u32 	%r3, %ctaid.x;
	mad.lo.s32 	%r7, %r12, %r3, %r1;
	mul.wide.s32 	%rd4, %r7, 8;
	add.s64 	%rd5, %rd3, %rd4;
	ld.global.f64 	%fd1, [%rd5];
	shl.b32 	%r8, %r1, 3;
	mov.u32 	%r9, shared_data;
	add.s32 	%r4, %r9, %r8;
	st.shared.f64 	[%r4], %fd1;
	bar.sync 	0;
	setp.lt.u32 	%p1, %r12, 2;
	@%p1 bra 	$L__BB1_4;
$L__BB1_1:
	shr.u32 	%r6, %r12, 1;
	setp.ge.u32 	%p2, %r1, %r6;
	@%p2 bra 	$L__BB1_3;
	shl.b32 	%r10, %r6, 3;
	add.s32 	%r11, %r4, %r10;
	ld.shared.f64 	%fd2, [%r11];
	ld.shared.f64 	%fd3, [%r4];
	add.f64 	%fd4, %fd2, %fd3;
	st.shared.f64 	[%r4], %fd4;
$L__BB1_3:
	bar.sync 	0;
	setp.gt.u32 	%p3, %r12, 3;
	mov.u32 	%r12, %r6;
	@%p3 bra 	$L__BB1_1;
$L__BB1_4:
	setp.ne.s32 	%p4, %r1, 0;
	@%p4 bra 	$L__BB1_6;
	ld.shared.f64 	%fd5, [shared_data];
	cvta.to.global.u64 	%rd6, %rd1;
	mul.wide.u32 	%rd7, %r3, 8;
	add.s64 	%rd8, %rd6, %rd7;
	st.global.f64 	[%rd8], %fd5;
$L__BB1_6:
	ret;

}


// ===== COMPILED SASS (sm_100) =====

	.target	sm_100

	.elftype	@"ET_EXEC"


//--------------------- .note.nv.tkinfo           --------------------------
	.section	.note.nv.tkinfo,"",@"SHT_NOTE"
	.sectionflags	@"SHF_NOTE_NV_TKINFO"
	.tkinfo
        /*0018*/ 	.word	0x00000002
        /*0030*/ 	.string	""
        /*0030*/ 	.string	"ptxas"
        /*0030*/ 	.string	"Cuda compilation tools, release 13.0, V13.0.88"
        /*0030*/ 	.string	"Build cuda_13.0.r13.0/compiler.36424714_0"
        /*0030*/ 	.string	"-arch sm_100 -m 64 "



//--------------------- .note.nv.cuinfo           --------------------------
	.section	.note.nv.cuinfo,"",@"SHT_NOTE"
	.sectionflags	@"SHF_NOTE_NV_CUINFO"
        /*0018*/ 	.short	0x0002
        /*001a*/ 	.short	0x0064
        /*001c*/ 	.short	0x0082
	.zero		2


//--------------------- .nv.info                  --------------------------
	.section	.nv.info,"",@"SHT_CUDA_INFO"
	.align	4


	//----- nvinfo : EIATTR_REGCOUNT
	.align		4
        /*0000*/ 	.byte	0x04, 0x2f
        /*0002*/ 	.short	(.L_1 - .L_0)
	.align		4
.L_0:
        /*0004*/ 	.word	index@(_Z20ReduceWoSharedMemoryPdS_)
        /*0008*/ 	.word	0x00000010


	//----- nvinfo : EIATTR_FRAME_SIZE
	.align		4
.L_1:
        /*000c*/ 	.byte	0x04, 0x11
        /*000e*/ 	.short	(.L_3 - .L_2)
	.align		4
.L_2:
        /*0010*/ 	.word	index@(_Z20ReduceWoSharedMemoryPdS_)
        /*0014*/ 	.word	0x00000000


	//----- nvinfo : EIATTR_REGCOUNT
	.align		4
.L_3:
        /*0018*/ 	.byte	0x04, 0x2f
        /*001a*/ 	.short	(.L_5 - .L_4)
	.align		4
.L_4:
        /*001c*/ 	.word	index@(_Z19ReduceWSharedMemoryPdPKd)
        /*0020*/ 	.word	0x0000000d


	//----- nvinfo : EIATTR_FRAME_SIZE
	.align		4
.L_5:
        /*0024*/ 	.byte	0x04, 0x11
        /*0026*/ 	.short	(.L_7 - .L_6)
	.align		4
.L_6:
        /*0028*/ 	.word	index@(_Z19ReduceWSharedMemoryPdPKd)
        /*002c*/ 	.word	0x00000000


	//----- nvinfo : EIATTR_MIN_STACK_SIZE
	.align		4
.L_7:
        /*0030*/ 	.byte	0x04, 0x12
        /*0032*/ 	.short	(.L_9 - .L_8)
	.align		4
.L_8:
        /*0034*/ 	.word	index@(_Z19ReduceWSharedMemoryPdPKd)
        /*0038*/ 	.word	0x00000000


	//----- nvinfo : EIATTR_MIN_STACK_SIZE
	.align		4
.L_9:
        /*003c*/ 	.byte	0x04, 0x12
        /*003e*/ 	.short	(.L_11 - .L_10)
	.align		4
.L_10:
        /*0040*/ 	.word	index@(_Z20ReduceWoSharedMemoryPdS_)
        /*0044*/ 	.word	0x00000000
.L_11:


//--------------------- .nv.compat                --------------------------
	.section	.nv.compat,"",@"SHT_CUDA_COMPAT_INFO"
	.align	4
        /*0000*/ 	.byte	0x02, 0x09, 0x00, 0x00, 0x02, 0x02, 0x01, 0x00, 0x02, 0x05, 0x05, 0x00, 0x03, 0x07, 0x01, 0x01
        /*0010*/ 	.byte	0x02, 0x03, 0x00, 0x00, 0x02, 0x06, 0x01, 0x00, 0x04, 0x0b, 0x08, 0x00, 0x01, 0x00, 0x00, 0x00
        /*0020*/ 	.byte	0x00, 0x00, 0x00, 0x00


//--------------------- .nv.info._Z19ReduceWSharedMemoryPdPKd --------------------------
	.section	.nv.info._Z19ReduceWSharedMemoryPdPKd,"",@"SHT_CUDA_INFO"
	.sectionflags	@""
	.align	4


	//----- nvinfo : EIATTR_CUDA_API_VERSION
	.align		4
        /*0000*/ 	.byte	0x04, 0x37
        /*0002*/ 	.short	(.L_13 - .L_12)
.L_12:
        /*0004*/ 	.word	0x00000082


	//----- nvinfo : EIATTR_KPARAM_INFO
	.align		4
.L_13:
        /*0008*/ 	.byte	0x04, 0x17
        /*000a*/ 	.short	(.L_15 - .L_14)
.L_14:
        /*000c*/ 	.word	0x00000000
        /*0010*/ 	.short	0x0001
        /*0012*/ 	.short	0x0008
        /*0014*/ 	.byte	0x00, 0xf5, 0x21, 0x00


	//----- nvinfo : EIATTR_KPARAM_INFO
	.align		4
.L_15:
        /*0018*/ 	.byte	0x04, 0x17
        /*001a*/ 	.short	(.L_17 - .L_16)
.L_16:
        /*001c*/ 	.word	0x00000000
        /*0020*/ 	.short	0x0000
        /*0022*/ 	.short	0x0000
        /*0024*/ 	.byte	0x00, 0xf5, 0x21, 0x00


	//----- nvinfo : EIATTR_SPARSE_MMA_MASK
	.align		4
.L_17:
        /*0028*/ 	.byte	0x03, 0x50
        /*002a*/ 	.short	0x0000


	//----- nvinfo : EIATTR_MAXREG_COUNT
	.align		4
        /*002c*/ 	.byte	0x03, 0x1b
        /*002e*/ 	.short	0x00ff


	//----- nvinfo : EIATTR_NUM_BARRIERS
	.align		4
        /*0030*/ 	.byte	0x02, 0x4c
        /*0032*/ 	.byte	0x01
	.zero		1


	//----- nvinfo : EIATTR_MERCURY_ISA_VERSION
	.align		4
        /*0034*/ 	.byte	0x03, 0x5f
        /*0036*/ 	.short	0x0101


	//----- nvinfo : EIATTR_VRC_CTA_INIT_COUNT
	.align		4
        /*0038*/ 	.byte	0x02, 0x4a
	.zero		1
	.zero		1


	//----- nvinfo : EIATTR_EXIT_INSTR_OFFSETS
	.align		4
        /*003c*/ 	.byte	0x04, 0x1c
        /*003e*/ 	.short	(.L_19 - .L_18)


	//   ....[0]....
.L_18:
        /*0040*/ 	.word	0x000001e0


	//   ....[1]....
        /*0044*/ 	.word	0x00000260


	//----- nvinfo : EIATTR_CBANK_PARAM_SIZE
	.align		4
.L_19:
        /*0048*/ 	.byte	0x03, 0x19
        /*004a*/ 	.short	0x0010


	//----- nvinfo : EIATTR_PARAM_CBANK
	.align		4
        /*004c*/ 	.byte	0x04, 0x0a
        /*004e*/ 	.short	(.L_21 - .L_20)
	.align		4
.L_20:
        /*0050*/ 	.word	index@(.nv.constant0._Z19ReduceWSharedMemoryPdPKd)
        /*0054*/ 	.short	0x0380
        /*0056*/ 	.short	0x0010


	//----- nvinfo : EIATTR_SW_WAR
	.align		4
.L_21:
        /*0058*/ 	.byte	0x04, 0x36
        /*005a*/ 	.short	(.L_23 - .L_22)
.L_22:
        /*005c*/ 	.word	0x00000008
.L_23:


//--------------------- .nv.info._Z20ReduceWoSharedMemoryPdS_ --------------------------
	.section	.nv.info._Z20ReduceWoSharedMemoryPdS_,"",@"SHT_CUDA_INFO"
	.sectionflags	@""
	.align	4


	//----- nvinfo : EIATTR_CUDA_API_VERSION
	.align		4
        /*0000*/ 	.byte	0x04, 0x37
        /*0002*/ 	.short	(.L_25 - .L_24)
.L_24:
        /*0004*/ 	.word	0x00000082


	//----- nvinfo : EIATTR_KPARAM_INFO
	.align		4
.L_25:
        /*0008*/ 	.byte	0x04, 0x17
        /*000a*/ 	.short	(.L_27 - .L_26)
.L_26:
        /*000c*/ 	.word	0x00000000
        /*0010*/ 	.short	0x0001
        /*0012*/ 	.short	0x0008
        /*0014*/ 	.byte	0x00, 0xf5, 0x21, 0x00


	//----- nvinfo : EIATTR_KPARAM_INFO
	.align		4
.L_27:
        /*0018*/ 	.byte	0x04, 0x17
        /*001a*/ 	.short	(.L_29 - .L_28)
.L_28:
        /*001c*/ 	.word	0x00000000
        /*0020*/ 	.short	0x0000
        /*0022*/ 	.short	0x0000
        /*0024*/ 	.byte	0x00, 0xf5, 0x21, 0x00


	//----- nvinfo : EIATTR_SPARSE_MMA_MASK
	.align		4
.L_29:
        /*0028*/ 	.byte	0x03, 0x50
        /*002a*/ 	.short	0x0000


	//----- nvinfo : EIATTR_MAXREG_COUNT
	.align		4
        /*002c*/ 	.byte	0x03, 0x1b
        /*002e*/ 	.short	0x00ff


	//----- nvinfo : EIATTR_NUM_BARRIERS
	.align		4
        /*0030*/ 	.byte	0x02, 0x4c
        /*0032*/ 	.byte	0x01
	.zero		1


	//----- nvinfo : EIATTR_MERCURY_ISA_VERSION
	.align		4
        /*0034*/ 	.byte	0x03, 0x5f
        /*0036*/ 	.short	0x0101


	//----- nvinfo : EIATTR_VRC_CTA_INIT_COUNT
	.align		4
        /*0038*/ 	.byte	0x02, 0x4a
	.zero		1
	.zero		1


	//----- nvinfo : EIATTR_EXIT_INSTR_OFFSETS
	.align		4
        /*003c*/ 	.byte	0x04, 0x1c
        /*003e*/ 	.short	(.L_31 - .L_30)


	//   ....[0]....
.L_30:
        /*0040*/ 	.word	0x000001e0


	//   ....[1]....
        /*0044*/ 	.word	0x00000230


	//----- nvinfo : EIATTR_CBANK_PARAM_SIZE
	.align		4
.L_31:
        /*0048*/ 	.byte	0x03, 0x19
        /*004a*/ 	.short	0x0010


	//----- nvinfo : EIATTR_PARAM_CBANK
	.align		4
        /*004c*/ 	.byte	0x04, 0x0a
        /*004e*/ 	.short	(.L_33 - .L_32)
	.align		4
.L_32:
        /*0050*/ 	.word	index@(.nv.constant0._Z20ReduceWoSharedMemoryPdS_)
        /*0054*/ 	.short	0x0380
        /*0056*/ 	.short	0x0010


	//----- nvinfo : EIATTR_SW_WAR
	.align		4
.L_33:
        /*0058*/ 	.byte	0x04, 0x36
        /*005a*/ 	.short	(.L_35 - .L_34)
.L_34:
        /*005c*/ 	.word	0x00000008
.L_35:


//--------------------- .nv.callgraph             --------------------------
	.section	.nv.callgraph,"",@"SHT_CUDA_CALLGRAPH"
	.align	4
	.sectionentsize	8
	.align		4
        /*0000*/ 	.word	0x00000000
	.align		4
        /*0004*/ 	.word	0xffffffff
	.align		4
        /*0008*/ 	.word	0x00000000
	.align		4
        /*000c*/ 	.word	0xfffffffe
	.align		4
        /*0010*/ 	.word	0x00000000
	.align		4
        /*0014*/ 	.word	0xfffffffd
	.align		4
        /*0018*/ 	.word	0x00000000
	.align		4
        /*001c*/ 	.word	0xfffffffc


//--------------------- .text._Z19ReduceWSharedMemoryPdPKd --------------------------
	.section	.text._Z19ReduceWSharedMemoryPdPKd,"ax",@progbits
	.align	128
        .global         _Z19ReduceWSharedMemoryPdPKd
        .type           _Z19ReduceWSharedMemoryPdPKd,@function
        .size           _Z19ReduceWSharedMemoryPdPKd,(.L_x_6 - _Z19ReduceWSharedMemoryPdPKd)
        .other          _Z19ReduceWSharedMemoryPdPKd,@"STO_CUDA_ENTRY STV_DEFAULT"
_Z19ReduceWSharedMemoryPdPKd:
.text._Z19ReduceWSharedMemoryPdPKd:
[----:B------:R-:W-:Y:S01]  /*0000*/  LDC R1, c[0x0][0x37c] ;  /* 0x0000df00ff017b82 */ /* 0x000fe20000000800 */
[----:B------:R-:W0:Y:S07]  /*0010*/  S2R R8, SR_TID.X ;  /* 0x0000000000087919 */ /* 0x000e2e0000002100 */
[----:B------:R-:W1:Y:S01]  /*0020*/  LDC.64 R2, c[0x0][0x388] ;  /* 0x0000e200ff027b82 */ /* 0x000e620000000a00 */
[----:B------:R-:W0:Y:S01]  /*0030*/  LDCU UR8, c[0x0][0x360] ;  /* 0x00006c00ff0877ac */ /* 0x000e220008000800 */
[----:B------:R-:W0:Y:S01]  /*0040*/  S2R R9, SR_CTAID.X ;  /* 0x0000000000097919 */ /* 0x000e220000002500 */
[----:B------:R-:W2:Y:S01]  /*0050*/  LDCU.64 UR6, c[0x0][0x358] ;  /* 0x00006b00ff0677ac */ /* 0x000ea20008000a00 */
[----:B0-----:R-:W-:-:S04]  /*0060*/  IMAD R5, R9, UR8, R8 ;  /* 0x0000000809057c24 */ /* 0x001fc8000f8e0208 */
[----:B-1----:R-:W-:-:S06]  /*0070*/  IMAD.WIDE R2, R5, 0x8, R2 ;  /* 0x0000000805027825 */ /* 0x002fcc00078e0202 */
[----:B--2---:R-:W2:Y:S01]  /*0080*/  LDG.E.64 R2, desc[UR6][R2.64] ;  /* 0x0000000602027981 */ /* 0x004ea2000c1e1b00 */
[----:B------:R-:W0:Y:S01]  /*0090*/  S2UR UR5, SR_CgaCtaId ;  /* 0x00000000000579c3 */ /* 0x000e220000008800 */
[----:B------:R-:W-:Y:S01]  /*00a0*/  UMOV UR4, 0x400 ;  /* 0x0000040000047882 */ /* 0x000fe20000000000 */
[----:B------:R-:W-:Y:S01]  /*00b0*/  UISETP.GE.U32.AND UP0, UPT, UR8, 0x2, UPT ;  /* 0x000000020800788c */ /* 0x000fe2000bf06070 */
[----:B------:R-:W-:Y:S01]  /*00c0*/  ISETP.NE.AND P0, PT, R8, RZ, PT ;  /* 0x000000ff0800720c */ /* 0x000fe20003f05270 */
[----:B0-----:R-:W-:-:S06]  /*00d0*/  ULEA UR4, UR5, UR4, 0x18 ;  /* 0x0000000405047291 */ /* 0x001fcc000f8ec0ff */
[----:B------:R-:W-:-:S05]  /*00e0*/  LEA R7, R8, UR4, 0x3 ;  /* 0x0000000408077c11 */ /* 0x000fca000f8e18ff */
[----:B--2---:R0:W-:Y:S01]  /*00f0*/  STS.64 [R7], R2 ;  /* 0x0000000207007388 */ /* 0x0041e20000000a00 */
[----:B------:R-:W-:Y:S06]  /*0100*/  BAR.SYNC.DEFER_BLOCKING 0x0 ;  /* 0x0000000000007b1d */ /* 0x000fec0000010000 */
[----:B------:R-:W-:Y:S05]  /*0110*/  BRA.U !UP0, `(.L_x_0) ;  /* 0x0000000108307547 */ /* 0x000fea000b800000 */
[----:B------:R-:W-:-:S07]  /*0120*/  IMAD.U32 R0, RZ, RZ, UR8 ;  /* 0x00000008ff007e24 */ /* 0x000fce000f8e00ff */
.L_x_1:
[----:B------:R-:W-:-:S04]  /*0130*/  SHF.R.U32.HI R10, RZ, 0x1, R0 ;  /* 0x00000001ff0a7819 */ /* 0x000fc80000011600 */
[----:B------:R-:W-:-:S13]  /*0140*/  ISETP.GE.U32.AND P1, PT, R8, R10, PT ;  /* 0x0000000a0800720c */ /* 0x000fda0003f26070 */
[----:B------:R-:W-:Y:S01]  /*0150*/  @!P1 LEA R6, R10, R7, 0x3 ;  /* 0x000000070a069211 */ /* 0x000fe200078e18ff */
[----:B------:R-:W-:Y:S04]  /*0160*/  @!P1 LDS.64 R4, [R7] ;  /* 0x0000000007049984 */ /* 0x000fe80000000a00 */
[----:B0-----:R-:W0:Y:S02]  /*0170*/  @!P1 LDS.64 R2, [R6] ;  /* 0x0000000006029984 */ /* 0x001e240000000a00 */
[----:B0-----:R-:W-:-:S07]  /*0180*/  @!P1 DADD R2, R2, R4 ;  /* 0x0000000002029229 */ /* 0x001fce0000000004 */
[----:B------:R1:W-:Y:S01]  /*0190*/  @!P1 STS.64 [R7], R2 ;  /* 0x0000000207009388 */ /* 0x0003e20000000a00 */
[----:B------:R-:W-:Y:S01]  /*01a0*/  BAR.SYNC.DEFER_BLOCKING 0x0 ;  /* 0x0000000000007b1d */ /* 0x000fe20000010000 */
[----:B------:R-:W-:Y:S01]  /*01b0*/  ISETP.GT.U32.AND P1, PT, R0, 0x3, PT ;  /* 0x000000030000780c */ /* 0x000fe20003f24070 */
[----:B------:R-:W-:-:S12]  /*01c0*/  IMAD.MOV.U32 R0, RZ, RZ, R10 ;  /* 0x000000ffff007224 */ /* 0x000fd800078e000a */
[----:B-1----:R-:W-:Y:S05]  /*01d0*/  @P1 BRA `(.L_x_1) ;  /* 0xfffffffc00d41947 */ /* 0x002fea000383ffff */
.L_x_0:
[----:B------:R-:W-:Y:S05]  /*01e0*/  @P0 EXIT ;  /* 0x000000000000094d */ /* 0x000fea0003800000 */
[----:B------:R-:W1:Y:S01]  /*01f0*/  S2UR UR5, SR_CgaCtaId ;  /* 0x00000000000579c3 */ /* 0x000e620000008800 */
[----:B------:R-:W-:-:S07]  /*0200*/  UMOV UR4, 0x400 ;  /* 0x0000040000047882 */ /* 0x000fce0000000000 */
[----:B------:R-:W2:Y:S01]  /*0210*/  LDC.64 R4, c[0x0][0x380] ;  /* 0x0000e000ff047b82 */ /* 0x000ea20000000a00 */
[----:B-1----:R-:W-:Y:S01]  /*0220*/  ULEA UR4, UR5, UR4, 0x18 ;  /* 0x0000000405047291 */ /* 0x002fe2000f8ec0ff */
[----:B--2---:R-:W-:-:S08]  /*0230*/  IMAD.WIDE.U32 R4, R9, 0x8, R4 ;  /* 0x0000000809047825 */ /* 0x004fd000078e0004 */
[----:B0-----:R-:W0:Y:S04]  /*0240*/  LDS.64 R2, [UR4] ;  /* 0x00000004ff027984 */ /* 0x001e280008000a00 */
[----:B0-----:R-:W-:Y:S01]  /*0250*/  STG.E.64 desc[UR6][R4.64], R2 ;  /* 0x0000000204007986 */ /* 0x001fe2000c101b06 */
[----:B------:R-:W-:Y:S05]  /*0260*/  EXIT ;  /* 0x000000000000794d */ /* 0x000fea0003800000 */
.L_x_2:
[----:B------:R-:W-:-:S00]  /*0270*/  BRA `(.L_x_2) ;  /* 0xfffffffc00fc7947 */ /* 0x000fc0000383ffff */
[----:B------:R-:W-:-:S00]  /*0280*/  NOP ;  /* 0x0000000000007918 */ /* 0x000fc00000000000 */
[----:B------:R-:W-:-:S00]  /*0290*/  NOP ;  /* 0x0000000000007918 */ /* 0x000fc00000000000 */
[----:B------:R-:W-:-:S00]  /*02a0*/  NOP ;  /* 0x0000000000007918 */ /* 0x000fc00000000000 */
[----:B------:R-:W-:-:S00]  /*02b0*/  NOP ;  /* 0x0000000000007918 */ /* 0x000fc00000000000 */
[----:B------:R-:W-:-:S00]  /*02c0*/  NOP ;  /* 0x0000000000007918 */ /* 0x000fc00000000000 */
[----:B------:R-:W-:-:S00]  /*02d0*/  NOP ;  /* 0x0000000000007918 */ /* 0x000fc00000000000 */
[----:B------:R-:W-:-:S00]  /*02e0*/  NOP ;  /* 0x0000000000007918 */ /* 0x000fc00000000000 */
[----:B------:R-:W-:-:S00]  /*02f0*/  NOP ;  /* 0x0000000000007918 */ /* 0x000fc00000000000 */
.L_x_6:


//--------------------- .text._Z20ReduceWoSharedMemoryPdS_ --------------------------
	.section	.text._Z20ReduceWoSharedMemoryPdS_,"ax",@progbits
	.align	128
        .global         _Z20ReduceWoSharedMemoryPdS_
        .type           _Z20ReduceWoSharedMemoryPdS_,@function
        .size           _Z20ReduceWoSharedMemoryPdS_,(.L_x_7 - _Z20ReduceWoSharedMemoryPdS_)
        .other          _Z20ReduceWoSharedMemoryPdS_,@"STO_CUDA_ENTRY STV_DEFAULT"
_Z20ReduceWoSharedMemoryPdS_:
.text._Z20ReduceWoSharedMemoryPdS_:
[----:B------:R-:W-:Y:S01]  /*0000*/  LDC R1, c[0x0][0x37c] ;  /* 0x0000df00ff017b82 */ /* 0x000fe20000000800 */
[----:B------:R-:W0:Y:S01]  /*0010*/  S2R R0, SR_TID.X ;  /* 0x0000000000007919 */ /* 0x000e220000002100 */
[----:B------:R-:W1:Y:S06]  /*0020*/  LDCU UR4, c[0x0][0x360] ;  /* 0x00006c00ff0477ac */ /* 0x000e6c0008000800 */
[----:B------:R-:W2:Y:S01]  /*0030*/  LDC.64 R2, c[0x0][0x388] ;  /* 0x0000e200ff027b82 */ /* 0x000ea20000000a00 */
[----:B------:R-:W3:Y:S01]  /*0040*/  S2R R11, SR_CTAID.X ;  /* 0x00000000000b7919 */ /* 0x000ee20000002500 */
[----:B------:R-:W4:Y:S01]  /*0050*/  LDCU.64 UR6, c[0x0][0x358] ;  /* 0x00006b00ff0677ac */ /* 0x000f220008000a00 */
[----:B-1----:R-:W-:Y:S01]  /*0060*/  UISETP.GE.U32.AND UP0, UPT, UR4, 0x2, UPT ;  /* 0x000000020400788c */ /* 0x002fe2000bf06070 */
[----:B0-----:R-:W-:Y:S01]  /*0070*/  ISETP.NE.AND P1, PT, R0, RZ, PT ;  /* 0x000000ff0000720c */ /* 0x001fe20003f25270 */
[----:B---3--:R-:W-:-:S04]  /*0080*/  IMAD R5, R11, UR4, R0 ;  /* 0x000000040b057c24 */ /* 0x008fc8000f8e0200 */
[----:B--2---:R-:W-:-:S03]  /*0090*/  IMAD.WIDE.U32 R2, R5, 0x8, R2 ;  /* 0x0000000805027825 */ /* 0x004fc600078e0002 */
[----:B----4-:R-:W-:Y:S05]  /*00a0*/  BRA.U !UP0, `(.L_x_3) ;  /* 0x00000001084c7547 */ /* 0x010fea000b800000 */
[----:B------:R-:W-:Y:S01]  /*00b0*/  USHF.R.U32.HI UR4, URZ, 0x1, UR4 ;  /* 0x00000001ff047899 */ /* 0x000fe20008011604 */
[----:B------:R-:W-:-:S05]  /*00c0*/  IMAD.MOV.U32 R10, RZ, RZ, RZ ;  /* 0x000000ffff0a7224 */ /* 0x000fca00078e00ff */
[----:B------:R-:W-:-:S07]  /*00d0*/  IMAD.U32 R13, RZ, RZ, UR4 ;  /* 0x00000004ff0d7e24 */ /* 0x000fce000f8e00ff */
.L_x_4:
[----:B------:R-:W-:-:S04]  /*00e0*/  ISETP.GT.U32.AND P0, PT, R13, R0, PT ;  /* 0x000000000d00720c */ /* 0x000fc80003f04070 */
[----:B------:R-:W-:-:S13]  /*00f0*/  ISETP.GT.U32.AND.EX P0, PT, R10, RZ, PT, P0 ;  /* 0x000000ff0a00720c */ /* 0x000fda0003f04100 */
[C---:B------:R-:W-:Y:S01]  /*0100*/  @P0 LEA R8, P2, R13.reuse, R2, 0x3 ;  /* 0x000000020d080211 */ /* 0x040fe200078418ff */
[----:B------:R-:W2:Y:S03]  /*0110*/  @P0 LDG.E.64 R6, desc[UR6][R2.64] ;  /* 0x0000000602060981 */ /* 0x000ea6000c1e1b00 */
[----:B------:R-:W-:-:S05]  /*0120*/  @P0 LEA.HI.X R9, R13, R3, R10, 0x3, P2 ;  /* 0x000000030d090211 */ /* 0x000fca00010f1c0a */
[----:B------:R-:W2:Y:S02]  /*0130*/  @P0 LDG.E.64 R4, desc[UR6][R8.64] ;  /* 0x0000000608040981 */ /* 0x000ea4000c1e1b00 */
[----:B--2---:R-:W-:-:S07]  /*0140*/  @P0 DADD R4, R4, R6 ;  /* 0x0000000004040229 */ /* 0x004fce0000000006 */
[----:B------:R0:W-:Y:S01]  /*0150*/  @P0 STG.E.64 desc[UR6][R2.64], R4 ;  /* 0x0000000402000986 */ /* 0x0001e2000c101b06 */
[----:B------:R-:W-:Y:S01]  /*0160*/  BAR.SYNC.DEFER_BLOCKING 0x0 ;  /* 0x0000000000007b1d */ /* 0x000fe20000010000 */
[----:B------:R-:W-:-:S04]  /*0170*/  ISETP.GT.U32.AND P0, PT, R13, 0x1, PT ;  /* 0x000000010d00780c */ /* 0x000fc80003f04070 */
[----:B------:R-:W-:Y:S02]  /*0180*/  ISETP.GT.U32.AND.EX P0, PT, R10, RZ, PT, P0 ;  /* 0x000000ff0a00720c */ /* 0x000fe40003f04100 */
[--C-:B------:R-:W-:Y:S02]  /*0190*/  SHF.R.U64 R6, R13, 0x1, R10.reuse ;  /* 0x000000010d067819 */ /* 0x100fe4000000120a */
[----:B------:R-:W-:-:S03]  /*01a0*/  SHF.R.U32.HI R7, RZ, 0x1, R10 ;  /* 0x00000001ff077819 */ /* 0x000fc6000001160a */
[----:B------:R-:W-:Y:S02]  /*01b0*/  IMAD.MOV.U32 R13, RZ, RZ, R6 ;  /* 0x000000ffff0d7224 */ /* 0x000fe400078e0006 */
[----:B------:R-:W-:-:S04]  /*01c0*/  IMAD.MOV.U32 R10, RZ, RZ, R7 ;  /* 0x000000ffff0a7224 */ /* 0x000fc800078e0007 */
[----:B0-----:R-:W-:Y:S05]  /*01d0*/  @P0 BRA `(.L_x_4) ;  /* 0xfffffffc00c00947 */ /* 0x001fea000383ffff */
.L_x_3:
[----:B------:R-:W-:Y:S05]  /*01e0*/  @P1 EXIT ;  /* 0x000000000000194d */ /* 0x000fea0003800000 */
[----:B------:R-:W2:Y:S01]  /*01f0*/  LDG.E.64 R2, desc[UR6][R2.64] ;  /* 0x0000000602027981 */ /* 0x000ea2000c1e1b00 */
[----:B------:R-:W0:Y:S02]  /*0200*/  LDC.64 R4, c[0x0][0x380] ;  /* 0x0000e000ff047b82 */ /* 0x000e240000000a00 */
[----:B0-----:R-:W-:-:S05]  /*0210*/  IMAD.WIDE.U32 R4, R11, 0x8, R4 ;  /* 0x000000080b047825 */ /* 0x001fca00078e0004 */
[----:B--2---:R-:W-:Y:S01]  /*0220*/  STG.E.64 desc[UR6][R4.64], R2 ;  /* 0x0000000204007986 */ /* 0x004fe2000c101b06 */
[----:B------:R-:W-:Y:S05]  /*0230*/  EXIT ;  /* 0x000000000000794d */ /* 0x000fea0003800000 */
.L_x_5:
        /* <DEDUP_REMOVED lines=12> */
.L_x_7:


//--------------------- .nv.shared._Z19ReduceWSharedMemoryPdPKd --------------------------
	.section	.nv.shared._Z19ReduceWSharedMemoryPdPKd,"aw",@nobits
	.sectionflags	@""
	.align	16
	.zero		1024


//--------------------- .nv.shared.reserved.0     --------------------------
	.section	.nv.shared.reserved.0,"aw",@nobits
	.weak		__nv_reservedSMEM_offset_0_alias
	.size		__nv_reservedSMEM_offset_0_alias, 0, 64
	.other		__nv_reservedSMEM_offset_0_alias,@"STO_CUDA_RESERVED_SHARED STV_DEFAULT"
__nv_reservedSMEM_offset_0_alias:
	.zero		0
	.zero		64


//--------------------- .nv.shared._Z20ReduceWoSharedMemoryPdS_ --------------------------
	.section	.nv.shared._Z20ReduceWoSharedMemoryPdS_,"aw",@nobits
	.sectionflags	@""
	.align	16
	.zero		1024


//--------------------- .nv.constant0._Z19ReduceWSharedMemoryPdPKd --------------------------
	.section	.nv.constant0._Z19ReduceWSharedMemoryPdPKd,"a",@progbits
	.sectionflags	@""
	.align	4
.nv.constant0._Z19ReduceWSharedMemoryPdPKd:
	.zero		912


//--------------------- .nv.constant0._Z20ReduceWoSharedMemoryPdS_ --------------------------
	.section	.nv.constant0._Z20ReduceWoSharedMemoryPdS_,"a",@progbits
	.sectionflags	@""
	.align	4
.nv.constant0._Z20ReduceWoSharedMemoryPdS_:
	.zero		912


//--------------------- SYMBOLS --------------------------

	.type		.nv.reservedSmem.offset0,@object
	.size		.nv.reservedSmem.offset0,0x4
	.type		.nv.reservedSmem.cap,@object
	.size		.nv.reservedSmem.cap,0x4
